//
// Generated by NVIDIA NVVM Compiler
//
// Compiler Build ID: CL-36424714
// Cuda compilation tools, release 13.0, V13.0.88
// Based on NVVM 20.0.0
//

.version 9.0
.target sm_100
.address_size 64

	// .globl	_Z17kmer_count_kernelPKciiPi

.visible .entry _Z17kmer_count_kernelPKciiPi(
	.param .u64 .ptr .align 1 _Z17kmer_count_kernelPKciiPi_param_0,
	.param .u32 _Z17kmer_count_kernelPKciiPi_param_1,
	.param .u32 _Z17kmer_count_kernelPKciiPi_param_2,
	.param .u64 .ptr .align 1 _Z17kmer_count_kernelPKciiPi_param_3
)
{
	.reg .pred 	%p<32>;
	.reg .b16 	%rs<6>;
	.reg .b32 	%r<83>;
	.reg .b64 	%rd<16>;

	ld.param.u64 	%rd7, [_Z17kmer_count_kernelPKciiPi_param_0];
	ld.param.u32 	%r34, [_Z17kmer_count_kernelPKciiPi_param_1];
	ld.param.u32 	%r33, [_Z17kmer_count_kernelPKciiPi_param_2];
	ld.param.u64 	%rd6, [_Z17kmer_count_kernelPKciiPi_param_3];
	cvta.to.global.u64 	%rd1, %rd7;
	mov.u32 	%r35, %ctaid.x;
	mov.u32 	%r36, %ntid.x;
	mul.lo.s32 	%r1, %r35, %r36;
	mov.u32 	%r2, %tid.x;
	add.s32 	%r68, %r1, %r2;
	add.s32 	%r37, %r33, %r68;
	setp.gt.s32 	%p1, %r37, %r34;
	@%p1 bra 	$L__BB0_54;
	setp.lt.s32 	%p2, %r33, 1;
	mov.b64 	%rd15, 0;
	@%p2 bra 	$L__BB0_53;
	and.b32  	%r4, %r33, 3;
	setp.lt.u32 	%p3, %r33, 4;
	mov.b32 	%r76, 0;
	mov.u32 	%r82, %r76;
	@%p3 bra 	$L__BB0_40;
	and.b32  	%r76, %r33, 2147483644;
	neg.s32 	%r69, %r76;
	add.s64 	%rd2, %rd1, 1;
	mov.b32 	%r82, 0;
$L__BB0_4:
	cvt.s64.s32 	%rd9, %r68;
	add.s64 	%rd3, %rd2, %rd9;
	ld.global.u8 	%rs1, [%rd3+-1];
	mov.b32 	%r71, 0;
	setp.gt.s16 	%p4, %rs1, 70;
	@%p4 bra 	$L__BB0_8;
	setp.eq.s16 	%p7, %rs1, 65;
	@%p7 bra 	$L__BB0_12;
	setp.eq.s16 	%p8, %rs1, 67;
	@%p8 bra 	$L__BB0_7;
	bra.uni 	$L__BB0_11;
$L__BB0_7:
	mov.b32 	%r71, 1;
	bra.uni 	$L__BB0_12;
$L__BB0_8:
	setp.eq.s16 	%p5, %rs1, 71;
	@%p5 bra 	$L__BB0_55;
	setp.eq.s16 	%p6, %rs1, 84;
	@%p6 bra 	$L__BB0_10;
	bra.uni 	$L__BB0_11;
$L__BB0_10:
	mov.b32 	%r71, 3;
	bra.uni 	$L__BB0_12;
$L__BB0_11:
	mov.b32 	%r71, 4;
$L__BB0_12:
	mad.lo.s32 	%r11, %r82, 5, %r71;
	ld.global.u8 	%rs2, [%rd3];
	mov.b32 	%r72, 0;
	setp.gt.s16 	%p9, %rs2, 70;
	@%p9 bra 	$L__BB0_16;
	setp.eq.s16 	%p12, %rs2, 65;
	@%p12 bra 	$L__BB0_21;
	setp.eq.s16 	%p13, %rs2, 67;
	@%p13 bra 	$L__BB0_15;
	bra.uni 	$L__BB0_20;
$L__BB0_15:
	mov.b32 	%r72, 1;
	bra.uni 	$L__BB0_21;
$L__BB0_16:
	setp.eq.s16 	%p10, %rs2, 71;
	@%p10 bra 	$L__BB0_19;
	setp.ne.s16 	%p11, %rs2, 84;
	@%p11 bra 	$L__BB0_20;
	mov.b32 	%r72, 3;
	bra.uni 	$L__BB0_21;
$L__BB0_19:
	mov.b32 	%r72, 2;
	bra.uni 	$L__BB0_21;
$L__BB0_20:
	mov.b32 	%r72, 4;
$L__BB0_21:
	mad.lo.s32 	%r13, %r11, 5, %r72;
	ld.global.u8 	%rs3, [%rd3+1];
	mov.b32 	%r73, 0;
	setp.gt.s16 	%p14, %rs3, 70;
	@%p14 bra 	$L__BB0_25;
	setp.eq.s16 	%p17, %rs3, 65;
	@%p17 bra 	$L__BB0_30;
	setp.eq.s16 	%p18, %rs3, 67;
	@%p18 bra 	$L__BB0_24;
	bra.uni 	$L__BB0_29;
$L__BB0_24:
	mov.b32 	%r73, 1;
	bra.uni 	$L__BB0_30;
$L__BB0_25:
	setp.eq.s16 	%p15, %rs3, 71;
	@%p15 bra 	$L__BB0_28;
	setp.ne.s16 	%p16, %rs3, 84;
	@%p16 bra 	$L__BB0_29;
	mov.b32 	%r73, 3;
	bra.uni 	$L__BB0_30;
$L__BB0_28:
	mov.b32 	%r73, 2;
	bra.uni 	$L__BB0_30;
$L__BB0_29:
	mov.b32 	%r73, 4;
$L__BB0_30:
	mad.lo.s32 	%r15, %r13, 5, %r73;
	ld.global.u8 	%rs4, [%rd3+2];
	mov.b32 	%r74, 0;
	setp.gt.s16 	%p19, %rs4, 70;
	@%p19 bra 	$L__BB0_34;
	setp.eq.s16 	%p22, %rs4, 65;
	@%p22 bra 	$L__BB0_39;
	setp.eq.s16 	%p23, %rs4, 67;
	@%p23 bra 	$L__BB0_33;
	bra.uni 	$L__BB0_38;
$L__BB0_33:
	mov.b32 	%r74, 1;
	bra.uni 	$L__BB0_39;
$L__BB0_34:
	setp.eq.s16 	%p20, %rs4, 71;
	@%p20 bra 	$L__BB0_37;
	setp.ne.s16 	%p21, %rs4, 84;
	@%p21 bra 	$L__BB0_38;
	mov.b32 	%r74, 3;
	bra.uni 	$L__BB0_39;
$L__BB0_37:
	mov.b32 	%r74, 2;
	bra.uni 	$L__BB0_39;
$L__BB0_38:
	mov.b32 	%r74, 4;
$L__BB0_39:
	mad.lo.s32 	%r82, %r15, 5, %r74;
	add.s32 	%r69, %r69, 4;
	add.s32 	%r68, %r68, 4;
	setp.ne.s32 	%p24, %r69, 0;
	@%p24 bra 	$L__BB0_4;
$L__BB0_40:
	setp.eq.s32 	%p25, %r4, 0;
	@%p25 bra 	$L__BB0_52;
	add.s32 	%r61, %r2, %r76;
	add.s32 	%r79, %r61, %r1;
	neg.s32 	%r78, %r4;
$L__BB0_42:
	.pragma "nounroll";
	cvt.s64.s32 	%rd10, %r79;
	add.s64 	%rd11, %rd1, %rd10;
	ld.global.u8 	%rs5, [%rd11];
	mov.b32 	%r81, 0;
	setp.gt.s16 	%p26, %rs5, 70;
	@%p26 bra 	$L__BB0_46;
	setp.eq.s16 	%p29, %rs5, 65;
	@%p29 bra 	$L__BB0_51;
	setp.eq.s16 	%p30, %rs5, 67;
	@%p30 bra 	$L__BB0_45;
	bra.uni 	$L__BB0_50;
$L__BB0_45:
	mov.b32 	%r81, 1;
	bra.uni 	$L__BB0_51;
$L__BB0_46:
	setp.eq.s16 	%p27, %rs5, 71;
	@%p27 bra 	$L__BB0_49;
	setp.ne.s16 	%p28, %rs5, 84;
	@%p28 bra 	$L__BB0_50;
	mov.b32 	%r81, 3;
	bra.uni 	$L__BB0_51;
$L__BB0_49:
	mov.b32 	%r81, 2;
	bra.uni 	$L__BB0_51;
$L__BB0_50:
	mov.b32 	%r81, 4;
$L__BB0_51:
	mad.lo.s32 	%r82, %r82, 5, %r81;
	add.s32 	%r79, %r79, 1;
	add.s32 	%r78, %r78, 1;
	setp.ne.s32 	%p31, %r78, 0;
	@%p31 bra 	$L__BB0_42;
$L__BB0_52:
	cvt.s64.s32 	%rd15, %r82;
$L__BB0_53:
	cvta.to.global.u64 	%rd12, %rd6;
	shl.b64 	%rd13, %rd15, 2;
	add.s64 	%rd14, %rd12, %rd13;
	atom.global.add.u32 	%r67, [%rd14], 1;
$L__BB0_54:
	ret;
$L__BB0_55:
	mov.b32 	%r71, 2;
	bra.uni 	$L__BB0_12;

}


// ===== COMPILED SASS (sm_100) =====

	.target	sm_100

	.elftype	@"ET_EXEC"


//--------------------- .note.nv.tkinfo           --------------------------
	.section	.note.nv.tkinfo,"",@"SHT_NOTE"
	.sectionflags	@"SHF_NOTE_NV_TKINFO"
	.tkinfo
        /*0018*/ 	.word	0x00000002
        /*0030*/ 	.string	""
        /*0030*/ 	.string	"ptxas"
        /*0030*/ 	.string	"Cuda compilation tools, release 13.0, V13.0.88"
        /*0030*/ 	.string	"Build cuda_13.0.r13.0/compiler.36424714_0"
        /*0030*/ 	.string	"-arch sm_100 -m 64 "



//--------------------- .note.nv.cuinfo           --------------------------
	.section	.note.nv.cuinfo,"",@"SHT_NOTE"
	.sectionflags	@"SHF_NOTE_NV_CUINFO"
        /*0018*/ 	.short	0x0002
        /*001a*/ 	.short	0x0064
        /*001c*/ 	.short	0x0082
	.zero		2


//--------------------- .nv.info                  --------------------------
	.section	.nv.info,"",@"SHT_CUDA_INFO"
	.align	4


	//----- nvinfo : EIATTR_REGCOUNT
	.align		4
        /*0000*/ 	.byte	0x04, 0x2f
        /*0002*/ 	.short	(.L_1 - .L_0)
	.align		4
.L_0:
        /*0004*/ 	.word	index@(_Z17kmer_count_kernelPKciiPi)
        /*0008*/ 	.word	0x0000000b


	//----- nvinfo : EIATTR_FRAME_SIZE
	.align		4
.L_1:
        /*000c*/ 	.byte	0x04, 0x11
        /*000e*/ 	.short	(.L_3 - .L_2)
	.align		4
.L_2:
        /*0010*/ 	.word	index@(_Z17kmer_count_kernelPKciiPi)
        /*0014*/ 	.word	0x00000000


	//----- nvinfo : EIATTR_MIN_STACK_SIZE
	.align		4
.L_3:
        /*0018*/ 	.byte	0x04, 0x12
        /*001a*/ 	.short	(.L_5 - .L_4)
	.align		4
.L_4:
        /*001c*/ 	.word	index@(_Z17kmer_count_kernelPKciiPi)
        /*0020*/ 	.word	0x00000000
.L_5:


//--------------------- .nv.compat                --------------------------
	.section	.nv.compat,"",@"SHT_CUDA_COMPAT_INFO"
	.align	4
        /*0000*/ 	.byte	0x02, 0x09, 0x00, 0x00, 0x02, 0x02, 0x01, 0x00, 0x02, 0x05, 0x05, 0x00, 0x03, 0x07, 0x01, 0x01
        /*0010*/ 	.byte	0x02, 0x03, 0x00, 0x00, 0x02, 0x06, 0x01, 0x00, 0x04, 0x0b, 0x08, 0x00, 0x09, 0x00, 0x00, 0x00
        /*0020*/ 	.byte	0x00, 0x00, 0x00, 0x00


//--------------------- .nv.info._Z17kmer_count_kernelPKciiPi --------------------------
	.section	.nv.info._Z17kmer_count_kernelPKciiPi,"",@"SHT_CUDA_INFO"
	.sectionflags	@""
	.align	4


	//----- nvinfo : EIATTR_CUDA_API_VERSION
	.align		4
        /*0000*/ 	.byte	0x04, 0x37
        /*0002*/ 	.short	(.L_7 - .L_6)
.L_6:
        /*0004*/ 	.word	0x00000082


	//----- nvinfo : EIATTR_KPARAM_INFO
	.align		4
.L_7:
        /*0008*/ 	.byte	0x04, 0x17
        /*000a*/ 	.short	(.L_9 - .L_8)
.L_8:
        /*000c*/ 	.word	0x00000000
        /*0010*/ 	.short	0x0003
        /*0012*/ 	.short	0x0010
        /*0014*/ 	.byte	0x00, 0xf5, 0x21, 0x00


	//----- nvinfo : EIATTR_KPARAM_INFO
	.align		4
.L_9:
        /*0018*/ 	.byte	0x04, 0x17
        /*001a*/ 	.short	(.L_11 - .L_10)
.L_10:
        /*001c*/ 	.word	0x00000000
        /*0020*/ 	.short	0x0002
        /*0022*/ 	.short	0x000c
        /*0024*/ 	.byte	0x00, 0xf0, 0x11, 0x00


	//----- nvinfo : EIATTR_KPARAM_INFO
	.align		4
.L_11:
        /*0028*/ 	.byte	0x04, 0x17
        /*002a*/ 	.short	(.L_13 - .L_12)
.L_12:
        /*002c*/ 	.word	0x00000000
        /*0030*/ 	.short	0x0001
        /*0032*/ 	.short	0x0008
        /*0034*/ 	.byte	0x00, 0xf0, 0x11, 0x00


	//----- nvinfo : EIATTR_KPARAM_INFO
	.align		4
.L_13:
        /*0038*/ 	.byte	0x04, 0x17
        /*003a*/ 	.short	(.L_15 - .L_14)
.L_14:
        /*003c*/ 	.word	0x00000000
        /*0040*/ 	.short	0x0000
        /*0042*/ 	.short	0x0000
        /*0044*/ 	.byte	0x00, 0xf5, 0x21, 0x00


	//----- nvinfo : EIATTR_SPARSE_MMA_MASK
	.align		4
.L_15:
        /*0048*/ 	.byte	0x03, 0x50
        /*004a*/ 	.short	0x0000


	//----- nvinfo : EIATTR_MAXREG_COUNT
	.align		4
        /*004c*/ 	.byte	0x03, 0x1b
        /*004e*/ 	.short	0x00ff


	//----- nvinfo : EIATTR_MERCURY_ISA_VERSION
	.align		4
        /*0050*/ 	.byte	0x03, 0x5f
        /*0052*/ 	.short	0x0101


	//----- nvinfo : EIATTR_VRC_CTA_INIT_COUNT
	.align		4
        /*0054*/ 	.byte	0x02, 0x4a
	.zero		1
	.zero		1


	//----- nvinfo : EIATTR_EXIT_INSTR_OFFSETS
	.align		4
        /*0058*/ 	.byte	0x04, 0x1c
        /*005a*/ 	.short	(.L_17 - .L_16)


	//   ....[0]....
.L_16:
        /*005c*/ 	.word	0x00000090


	//   ....[1]....
        /*0060*/ 	.word	0x00000980


	//----- nvinfo : EIATTR_CRS_STACK_SIZE
	.align		4
.L_17:
        /*0064*/ 	.byte	0x04, 0x1e
        /*0066*/ 	.short	(.L_19 - .L_18)
.L_18:
        /*0068*/ 	.word	0x00000000


	//----- nvinfo : EIATTR_CBANK_PARAM_SIZE
	.align		4
.L_19:
        /*006c*/ 	.byte	0x03, 0x19
        /*006e*/ 	.short	0x0018


	//----- nvinfo : EIATTR_PARAM_CBANK
	.align		4
        /*0070*/ 	.byte	0x04, 0x0a
        /*0072*/ 	.short	(.L_21 - .L_20)
	.align		4
.L_20:
        /*0074*/ 	.word	index@(.nv.constant0._Z17kmer_count_kernelPKciiPi)
        /*0078*/ 	.short	0x0380
        /*007a*/ 	.short	0x0018


	//----- nvinfo : EIATTR_SW_WAR
	.align		4
.L_21:
        /*007c*/ 	.byte	0x04, 0x36
        /*007e*/ 	.short	(.L_23 - .L_22)
.L_22:
        /*0080*/ 	.word	0x00000008
.L_23:


//--------------------- .nv.callgraph             --------------------------
	.section	.nv.callgraph,"",@"SHT_CUDA_CALLGRAPH"
	.align	4
	.sectionentsize	8
	.align		4
        /*0000*/ 	.word	0x00000000
	.align		4
        /*0004*/ 	.word	0xffffffff
	.align		4
        /*0008*/ 	.word	0x00000000
	.align		4
        /*000c*/ 	.word	0xfffffffe
	.align		4
        /*0010*/ 	.word	0x00000000
	.align		4
        /*0014*/ 	.word	0xfffffffd
	.align		4
        /*0018*/ 	.word	0x00000000
	.align		4
        /*001c*/ 	.word	0xfffffffc


//--------------------- .text._Z17kmer_count_kernelPKciiPi --------------------------
	.section	.text._Z17kmer_count_kernelPKciiPi,"ax",@progbits
	.align	128
        .global         _Z17kmer_count_kernelPKciiPi
        .type           _Z17kmer_count_kernelPKciiPi,@function
        .size           _Z17kmer_count_kernelPKciiPi,(.L_x_31 - _Z17kmer_count_kernelPKciiPi)
        .other          _Z17kmer_count_kernelPKciiPi,@"STO_CUDA_ENTRY STV_DEFAULT"
_Z17kmer_count_kernelPKciiPi:
.text._Z17kmer_count_kernelPKciiPi:
[----:B------:R-:W-:Y:S01]  /*0000*/  LDC R1, c[0x0][0x37c] ;  /* 0x0000df00ff017b82 */ /* 0x000fe20000000800 */
[----:B------:R-:W0:Y:S07]  /*0010*/  S2R R7, SR_TID.X ;  /* 0x0000000000077919 */ /* 0x000e2e0000002100 */
[----:B------:R-:W1:Y:S01]  /*0020*/  S2UR UR4, SR_CTAID.X ;  /* 0x00000000000479c3 */ /* 0x000e620000002500 */
[----:B------:R-:W1:Y:S01]  /*0030*/  LDCU UR5, c[0x0][0x360] ;  /* 0x00006c00ff0577ac */ /* 0x000e620008000800 */
[----:B------:R-:W2:Y:S01]  /*0040*/  LDCU.64 UR10, c[0x0][0x388] ;  /* 0x00007100ff0a77ac */ /* 0x000ea20008000a00 */
[----:B-1----:R-:W-:-:S06]  /*0050*/  UIMAD UR4, UR4, UR5, URZ ;  /* 0x00000005040472a4 */ /* 0x002fcc000f8e02ff */
[----:B0-----:R-:W-:-:S04]  /*0060*/  VIADD R0, R7, UR4 ;  /* 0x0000000407007c36 */ /* 0x001fc80008000000 */
[----:B--2---:R-:W-:-:S05]  /*0070*/  VIADD R2, R0, UR11 ;  /* 0x0000000b00027c36 */ /* 0x004fca0008000000 */
[----:B------:R-:W-:-:S13]  /*0080*/  ISETP.GT.AND P0, PT, R2, UR10, PT ;  /* 0x0000000a02007c0c */ /* 0x000fda000bf04270 */
[----:B------:R-:W-:Y:S05]  /*0090*/  @P0 EXIT ;  /* 0x000000000000094d */ /* 0x000fea0003800000 */
[----:B------:R-:W-:Y:S01]  /*00a0*/  UISETP.GE.AND UP0, UPT, UR11, 0x1, UPT ;  /* 0x000000010b00788c */ /* 0x000fe2000bf06270 */
[----:B------:R-:W-:Y:S01]  /*00b0*/  CS2R R2, SRZ ;  /* 0x0000000000027805 */ /* 0x000fe2000001ff00 */
[----:B------:R-:W0:Y:S07]  /*00c0*/  LDCU.64 UR8, c[0x0][0x358] ;  /* 0x00006b00ff0877ac */ /* 0x000e2e0008000a00 */
[----:B------:R-:W-:Y:S05]  /*00d0*/  BRA.U !UP0, `(.L_x_0) ;  /* 0x0000000908147547 */ /* 0x000fea000b800000 */
[----:B------:R-:W-:Y:S01]  /*00e0*/  UISETP.GE.U32.AND UP0, UPT, UR11, 0x4, UPT ;  /* 0x000000040b00788c */ /* 0x000fe2000bf06070 */
[----:B------:R-:W-:Y:S01]  /*00f0*/  CS2R R4, SRZ ;  /* 0x0000000000047805 */ /* 0x000fe2000001ff00 */
[----:B------:R-:W-:-:S07]  /*0100*/  ULOP3.LUT UR5, UR11, 0x3, URZ, 0xc0, !UPT ;  /* 0x000000030b057892 */ /* 0x000fce000f8ec0ff */
[----:B------:R-:W-:Y:S05]  /*0110*/  BRA.U !UP0, `(.L_x_1) ;  /* 0x00000005087c7547 */ /* 0x000fea000b800000 */
[----:B------:R-:W-:Y:S01]  /*0120*/  ULOP3.LUT UR6, UR11, 0x7ffffffc, URZ, 0xc0, !UPT ;  /* 0x7ffffffc0b067892 */ /* 0x000fe2000f8ec0ff */
[----:B------:R-:W-:Y:S01]  /*0130*/  IMAD.MOV.U32 R5, RZ, RZ, RZ ;  /* 0x000000ffff057224 */ /* 0x000fe200078e00ff */
[----:B------:R-:W1:Y:S04]  /*0140*/  LDCU.64 UR12, c[0x0][0x380] ;  /* 0x00007000ff0c77ac */ /* 0x000e680008000a00 */
[----:B------:R-:W-:Y:S01]  /*0150*/  IMAD.U32 R4, RZ, RZ, UR6 ;  /* 0x00000006ff047e24 */ /* 0x000fe2000f8e00ff */
[----:B------:R-:W-:-:S12]  /*0160*/  UIADD3 UR7, UPT, UPT, -UR6, URZ, URZ ;  /* 0x000000ff06077290 */ /* 0x000fd8000fffe1ff */
.L_x_22:
[----:B-1----:R-:W-:-:S04]  /*0170*/  IADD3.X R2, P0, PT, R0, UR12, RZ, PT, !PT ;  /* 0x0000000c00027c10 */ /* 0x002fc8000bf1e4ff */
[----:B------:R-:W-:-:S05]  /*0180*/  LEA.HI.X.SX32 R3, R0, UR13, 0x1, P0 ;  /* 0x0000000d00037c11 */ /* 0x000fca00080f0eff */
[----:B0-----:R-:W2:Y:S01]  /*0190*/  LDG.E.U8 R8, desc[UR8][R2.64+-0x1] ;  /* 0xffffff0802087981 */ /* 0x001ea2000c1e1100 */
[----:B------:R-:W-:Y:S01]  /*01a0*/  UIADD3 UR7, UPT, UPT, UR7, 0x4, URZ ;  /* 0x0000000407077890 */ /* 0x000fe2000fffe0ff */
[----:B------:R-:W-:Y:S03]  /*01b0*/  BSSY.RECONVERGENT B0, `(.L_x_2) ;  /* 0x0000013000007945 */ /* 0x000fe60003800200 */
[----:B------:R-:W-:Y:S01]  /*01c0*/  UISETP.NE.AND UP0, UPT, UR7, URZ, UPT ;  /* 0x000000ff0700728c */ /* 0x000fe2000bf05270 */
[----:B--2---:R-:W-:-:S13]  /*01d0*/  ISETP.GT.AND P0, PT, R8, 0x46, PT ;  /* 0x000000460800780c */ /* 0x004fda0003f04270 */
[----:B------:R-:W-:Y:S05]  /*01e0*/  @P0 BRA `(.L_x_3) ;  /* 0x00000000001c0947 */ /* 0x000fea0003800000 */
[----:B------:R-:W-:Y:S01]  /*01f0*/  ISETP.NE.AND P0, PT, R8, 0x41, PT ;  /* 0x000000410800780c */ /* 0x000fe20003f05270 */
[----:B------:R-:W-:-:S12]  /*0200*/  IMAD.MOV.U32 R6, RZ, RZ, RZ ;  /* 0x000000ffff067224 */ /* 0x000fd800078e00ff */
[----:B------:R-:W-:Y:S05]  /*0210*/  @!P0 BRA `(.L_x_4) ;  /* 0x0000000000308947 */ /* 0x000fea0003800000 */
[----:B------:R-:W-:-:S13]  /*0220*/  ISETP.NE.AND P0, PT, R8, 0x43, PT ;  /* 0x000000430800780c */ /* 0x000fda0003f05270 */
[----:B------:R-:W-:Y:S05]  /*0230*/  @P0 BRA `(.L_x_5) ;  /* 0x00000000001c0947 */ /* 0x000fea0003800000 */
[----:B------:R-:W-:Y:S01]  /*0240*/  IMAD.MOV.U32 R6, RZ, RZ, 0x1 ;  /* 0x00000001ff067424 */ /* 0x000fe200078e00ff */
[----:B------:R-:W-:Y:S06]  /*0250*/  BRA `(.L_x_4) ;  /* 0x0000000000207947 */ /* 0x000fec0003800000 */
.L_x_3:
[----:B------:R-:W-:-:S13]  /*0260*/  ISETP.NE.AND P0, PT, R8, 0x47, PT ;  /* 0x000000470800780c */ /* 0x000fda0003f05270 */
[----:B------:R-:W-:Y:S01]  /*0270*/  @!P0 IMAD.MOV.U32 R6, RZ, RZ, 0x2 ;  /* 0x00000002ff068424 */ /* 0x000fe200078e00ff */
[----:B------:R-:W-:Y:S06]  /*0280*/  @!P0 BRA `(.L_x_4) ;  /* 0x0000000000148947 */ /* 0x000fec0003800000 */
[----:B------:R-:W-:-:S13]  /*0290*/  ISETP.NE.AND P0, PT, R8, 0x54, PT ;  /* 0x000000540800780c */ /* 0x000fda0003f05270 */
[----:B------:R-:W-:Y:S05]  /*02a0*/  @!P0 BRA `(.L_x_6) ;  /* 0x0000000000088947 */ /* 0x000fea0003800000 */
.L_x_5:
[----:B------:R-:W-:Y:S01]  /*02b0*/  IMAD.MOV.U32 R6, RZ, RZ, 0x4 ;  /* 0x00000004ff067424 */ /* 0x000fe200078e00ff */
[----:B------:R-:W-:Y:S06]  /*02c0*/  BRA `(.L_x_4) ;  /* 0x0000000000047947 */ /* 0x000fec0003800000 */
.L_x_6:
[----:B------:R-:W-:-:S07]  /*02d0*/  IMAD.MOV.U32 R6, RZ, RZ, 0x3 ;  /* 0x00000003ff067424 */ /* 0x000fce00078e00ff */
.L_x_4:
[----:B------:R-:W-:Y:S05]  /*02e0*/  BSYNC.RECONVERGENT B0 ;  /* 0x0000000000007941 */ /* 0x000fea0003800200 */
.L_x_2:
[----:B------:R-:W2:Y:S01]  /*02f0*/  LDG.E.U8 R8, desc[UR8][R2.64] ;  /* 0x0000000802087981 */ /* 0x000ea2000c1e1100 */
[----:B------:R-:W-:Y:S01]  /*0300*/  BSSY.RECONVERGENT B0, `(.L_x_7) ;  /* 0x0000013000007945 */ /* 0x000fe20003800200 */
[----:B------:R-:W-:Y:S01]  /*0310*/  IMAD R6, R5, 0x5, R6 ;  /* 0x0000000505067824 */ /* 0x000fe200078e0206 */
        /* <DEDUP_REMOVED lines=9> */
.L_x_8:
[----:B------:R-:W-:-:S13]  /*03b0*/  ISETP.NE.AND P0, PT, R8, 0x47, PT ;  /* 0x000000470800780c */ /* 0x000fda0003f05270 */
[----:B------:R-:W-:Y:S05]  /*03c0*/  @!P0 BRA `(.L_x_11) ;  /* 0x0000000000148947 */ /* 0x000fea0003800000 */
[----:B------:R-:W-:-:S13]  /*03d0*/  ISETP.NE.AND P0, PT, R8, 0x54, PT ;  /* 0x000000540800780c */ /* 0x000fda0003f05270 */
[----:B------:R-:W-:Y:S01]  /*03e0*/  @!P0 IMAD.MOV.U32 R5, RZ, RZ, 0x3 ;  /* 0x00000003ff058424 */ /* 0x000fe200078e00ff */
[----:B------:R-:W-:Y:S06]  /*03f0*/  @!P0 BRA `(.L_x_9) ;  /* 0x00000000000c8947 */ /* 0x000fec0003800000 */
.L_x_10:
[----:B------:R-:W-:Y:S01]  /*0400*/  IMAD.MOV.U32 R5, RZ, RZ, 0x4 ;  /* 0x00000004ff057424 */ /* 0x000fe200078e00ff */
[----:B------:R-:W-:Y:S06]  /*0410*/  BRA `(.L_x_9) ;  /* 0x0000000000047947 */ /* 0x000fec0003800000 */
.L_x_11:
[----:B------:R-:W-:-:S07]  /*0420*/  IMAD.MOV.U32 R5, RZ, RZ, 0x2 ;  /* 0x00000002ff057424 */ /* 0x000fce00078e00ff */
.L_x_9:
[----:B------:R-:W-:Y:S05]  /*0430*/  BSYNC.RECONVERGENT B0 ;  /* 0x0000000000007941 */ /* 0x000fea0003800200 */
.L_x_7:
        /* <DEDUP_REMOVED lines=12> */
.L_x_13:
[----:B------:R-:W-:-:S13]  /*0500*/  ISETP.NE.AND P0, PT, R8, 0x47, PT ;  /* 0x000000470800780c */ /* 0x000fda0003f05270 */
[----:B------:R-:W-:Y:S05]  /*0510*/  @!P0 BRA `(.L_x_16) ;  /* 0x0000000000148947 */ /* 0x000fea0003800000 */
[----:B------:R-:W-:-:S13]  /*0520*/  ISETP.NE.AND P0, PT, R8, 0x54, PT ;  /* 0x000000540800780c */ /* 0x000fda0003f05270 */
[----:B------:R-:W-:Y:S01]  /*0530*/  @!P0 MOV R5, 0x3 ;  /* 0x0000000300058802 */ /* 0x000fe20000000f00 */
[----:B------:R-:W-:Y:S06]  /*0540*/  @!P0 BRA `(.L_x_14) ;  /* 0x00000000000c8947 */ /* 0x000fec0003800000 */
.L_x_15:
[----:B------:R-:W-:Y:S01]  /*0550*/  IMAD.MOV.U32 R5, RZ, RZ, 0x4 ;  /* 0x00000004ff057424 */ /* 0x000fe200078e00ff */
[----:B------:R-:W-:Y:S06]  /*0560*/  BRA `(.L_x_14) ;  /* 0x0000000000047947 */ /* 0x000fec0003800000 */
.L_x_16:
[----:B------:R-:W-:-:S07]  /*0570*/  IMAD.MOV.U32 R5, RZ, RZ, 0x2 ;  /* 0x00000002ff057424 */ /* 0x000fce00078e00ff */
.L_x_14:
[----:B------:R-:W-:Y:S05]  /*0580*/  BSYNC.RECONVERGENT B0 ;  /* 0x0000000000007941 */ /* 0x000fea0003800200 */
.L_x_12:
        /* <DEDUP_REMOVED lines=12> */
.L_x_18:
[----:B------:R-:W-:-:S13]  /*0650*/  ISETP.NE.AND P0, PT, R2, 0x47, PT ;  /* 0x000000470200780c */ /* 0x000fda0003f05270 */
[----:B------:R-:W-:Y:S05]  /*0660*/  @!P0 BRA `(.L_x_21) ;  /* 0x0000000000148947 */ /* 0x000fea0003800000 */
[----:B------:R-:W-:-:S13]  /*0670*/  ISETP.NE.AND P0, PT, R2, 0x54, PT ;  /* 0x000000540200780c */ /* 0x000fda0003f05270 */
[----:B------:R-:W-:Y:S01]  /*0680*/  @!P0 IMAD.MOV.U32 R5, RZ, RZ, 0x3 ;  /* 0x00000003ff058424 */ /* 0x000fe200078e00ff */
[----:B------:R-:W-:Y:S06]  /*0690*/  @!P0 BRA `(.L_x_19) ;  /* 0x00000000000c8947 */ /* 0x000fec0003800000 */
.L_x_20:
[----:B------:R-:W-:Y:S01]  /*06a0*/  IMAD.MOV.U32 R5, RZ, RZ, 0x4 ;  /* 0x00000004ff057424 */ /* 0x000fe200078e00ff */
[----:B------:R-:W-:Y:S06]  /*06b0*/  BRA `(.L_x_19) ;  /* 0x0000000000047947 */ /* 0x000fec0003800000 */
.L_x_21:
[----:B------:R-:W-:-:S07]  /*06c0*/  IMAD.MOV.U32 R5, RZ, RZ, 0x2 ;  /* 0x00000002ff057424 */ /* 0x000fce00078e00ff */
.L_x_19:
[----:B------:R-:W-:Y:S05]  /*06d0*/  BSYNC.RECONVERGENT B0 ;  /* 0x0000000000007941 */ /* 0x000fea0003800200 */
.L_x_17:
[----:B------:R-:W-:Y:S02]  /*06e0*/  IMAD R5, R6, 0x5, R5 ;  /* 0x0000000506057824 */ /* 0x000fe400078e0205 */
[----:B------:R-:W-:Y:S01]  /*06f0*/  VIADD R0, R0, 0x4 ;  /* 0x0000000400007836 */ /* 0x000fe20000000000 */
[----:B------:R-:W-:Y:S06]  /*0700*/  BRA.U UP0, `(.L_x_22) ;  /* 0xfffffff900987547 */ /* 0x000fec000b83ffff */
.L_x_1:
[----:B------:R-:W-:-:S09]  /*0710*/  UISETP.NE.AND UP0, UPT, UR5, URZ, UPT ;  /* 0x000000ff0500728c */ /* 0x000fd2000bf05270 */
[----:B------:R-:W-:Y:S05]  /*0720*/  BRA.U !UP0, `(.L_x_23) ;  /* 0x0000000108787547 */ /* 0x000fea000b800000 */
[----:B------:R-:W-:Y:S01]  /*0730*/  IADD3 R4, PT, PT, R7, UR4, R4 ;  /* 0x0000000407047c10 */ /* 0x000fe2000fffe004 */
[----:B------:R-:W1:Y:S01]  /*0740*/  LDCU.64 UR6, c[0x0][0x380] ;  /* 0x00007000ff0677ac */ /* 0x000e620008000a00 */
[----:B------:R-:W-:-:S12]  /*0750*/  UIADD3 UR5, UPT, UPT, -UR5, URZ, URZ ;  /* 0x000000ff05057290 */ /* 0x000fd8000fffe1ff */
.L_x_29:
[----:B-1----:R-:W-:-:S04]  /*0760*/  IADD3 R2, P0, PT, R4, UR6, RZ ;  /* 0x0000000604027c10 */ /* 0x002fc8000ff1e0ff */
        /* <DEDUP_REMOVED lines=8> */
[----:B------:R-:W-:-:S12]  /*07f0*/  HFMA2 R0, -RZ, RZ, 0, 0 ;  /* 0x00000000ff007431 */ /* 0x000fd800000001ff */
[----:B------:R-:W-:Y:S05]  /*0800*/  @!P0 BRA `(.L_x_26) ;  /* 0x0000000000308947 */ /* 0x000fea0003800000 */
[----:B------:R-:W-:-:S13]  /*0810*/  ISETP.NE.AND P0, PT, R2, 0x43, PT ;  /* 0x000000430200780c */ /* 0x000fda0003f05270 */
[----:B------:R-:W-:Y:S05]  /*0820*/  @P0 BRA `(.L_x_27) ;  /* 0x00000000001c0947 */ /* 0x000fea0003800000 */
[----:B------:R-:W-:Y:S01]  /*0830*/  IMAD.MOV.U32 R0, RZ, RZ, 0x1 ;  /* 0x00000001ff007424 */ /* 0x000fe200078e00ff */
[----:B------:R-:W-:Y:S06]  /*0840*/  BRA `(.L_x_26) ;  /* 0x0000000000207947 */ /* 0x000fec0003800000 */
.L_x_25:
[----:B------:R-:W-:-:S13]  /*0850*/  ISETP.NE.AND P0, PT, R2, 0x47, PT ;  /* 0x000000470200780c */ /* 0x000fda0003f05270 */
[----:B------:R-:W-:Y:S05]  /*0860*/  @!P0 BRA `(.L_x_28) ;  /* 0x0000000000148947 */ /* 0x000fea0003800000 */
[----:B------:R-:W-:-:S13]  /*0870*/  ISETP.NE.AND P0, PT, R2, 0x54, PT ;  /* 0x000000540200780c */ /* 0x000fda0003f05270 */
[----:B------:R-:W-:Y:S01]  /*0880*/  @!P0 IMAD.MOV.U32 R0, RZ, RZ, 0x3 ;  /* 0x00000003ff008424 */ /* 0x000fe200078e00ff */
[----:B------:R-:W-:Y:S06]  /*0890*/  @!P0 BRA `(.L_x_26) ;  /* 0x00000000000c8947 */ /* 0x000fec0003800000 */
.L_x_27:
[----:B------:R-:W-:Y:S01]  /*08a0*/  IMAD.MOV.U32 R0, RZ, RZ, 0x4 ;  /* 0x00000004ff007424 */ /* 0x000fe200078e00ff */
[----:B------:R-:W-:Y:S06]  /*08b0*/  BRA `(.L_x_26) ;  /* 0x0000000000047947 */ /* 0x000fec0003800000 */
.L_x_28:
[----:B------:R-:W-:-:S07]  /*08c0*/  IMAD.MOV.U32 R0, RZ, RZ, 0x2 ;  /* 0x00000002ff007424 */ /* 0x000fce00078e00ff */
.L_x_26:
[----:B------:R-:W-:Y:S05]  /*08d0*/  BSYNC.RECONVERGENT B0 ;  /* 0x0000000000007941 */ /* 0x000fea0003800200 */
.L_x_24:
[----:B------:R-:W-:Y:S02]  /*08e0*/  IMAD R5, R5, 0x5, R0 ;  /* 0x0000000505057824 */ /* 0x000fe400078e0200 */
[----:B------:R-:W-:Y:S01]  /*08f0*/  VIADD R4, R4, 0x1 ;  /* 0x0000000104047836 */ /* 0x000fe20000000000 */
[----:B------:R-:W-:Y:S06]  /*0900*/  BRA.U UP0, `(.L_x_29) ;  /* 0xfffffffd00947547 */ /* 0x000fec000b83ffff */
.L_x_23:
[--C-:B------:R-:W-:Y:S01]  /*0910*/  SHF.R.S32.HI R3, RZ, 0x1f, R5.reuse ;  /* 0x0000001fff037819 */ /* 0x100fe20000011405 */
[----:B------:R-:W-:-:S07]  /*0920*/  IMAD.MOV.U32 R2, RZ, RZ, R5 ;  /* 0x000000ffff027224 */ /* 0x000fce00078e0005 */
.L_x_0:
[----:B------:R-:W1:Y:S02]  /*0930*/  LDCU.64 UR6, c[0x0][0x390] ;  /* 0x00007200ff0677ac */ /* 0x000e640008000a00 */
[----:B-1----:R-:W-:-:S04]  /*0940*/  LEA R4, P0, R2, UR6, 0x2 ;  /* 0x0000000602047c11 */ /* 0x002fc8000f8010ff */
[----:B------:R-:W-:Y:S01]  /*0950*/  LEA.HI.X R5, R2, UR7, R3, 0x2, P0 ;  /* 0x0000000702057c11 */ /* 0x000fe200080f1403 */
[----:B------:R-:W-:-:S05]  /*0960*/  IMAD.MOV.U32 R3, RZ, RZ, 0x1 ;  /* 0x00000001ff037424 */ /* 0x000fca00078e00ff */
[----:B0-----:R-:W-:Y:S01]  /*0970*/  REDG.E.ADD.STRONG.GPU desc[UR8][R4.64], R3 ;  /* 0x000000030400798e */ /* 0x001fe2000c12e108 */
[----:B------:R-:W-:Y:S05]  /*0980*/  EXIT ;  /* 0x000000000000794d */ /* 0x000fea0003800000 */
.L_x_30:
[----:B------:R-:W-:-:S00]  /*0990*/  BRA `(.L_x_30) ;  /* 0xfffffffc00fc7947 */ /* 0x000fc0000383ffff */
[----:B------:R-:W-:-:S00]  /*09a0*/  NOP ;  /* 0x0000000000007918 */ /* 0x000fc00000000000 */
        /* <DEDUP_REMOVED lines=13> */
.L_x_31:


//--------------------- .nv.shared.reserved.0     --------------------------
	.section	.nv.shared.reserved.0,"aw",@nobits
	.weak		__nv_reservedSMEM_offset_0_alias
	.size		__nv_reservedSMEM_offset_0_alias, 0, 64
	.other		__nv_reservedSMEM_offset_0_alias,@"STO_CUDA_RESERVED_SHARED STV_DEFAULT"
__nv_reservedSMEM_offset_0_alias:
	.zero		0
	.zero		64


//--------------------- .nv.constant0._Z17kmer_count_kernelPKciiPi --------------------------
	.section	.nv.constant0._Z17kmer_count_kernelPKciiPi,"a",@progbits
	.sectionflags	@""
	.align	4
.nv.constant0._Z17kmer_count_kernelPKciiPi:
	.zero		920


//--------------------- SYMBOLS --------------------------

	.type		.nv.reservedSmem.offset0,@object
	.size		.nv.reservedSmem.offset0,0x4
